//
// Generated by NVIDIA NVVM Compiler
//
// Compiler Build ID: CL-36424714
// Cuda compilation tools, release 13.0, V13.0.88
// Based on NVVM 20.0.0
//

.version 9.0
.target sm_100
.address_size 64

	// .globl	_Z3addPiS_S_

.visible .entry _Z3addPiS_S_(
	.param .u64 .ptr .align 1 _Z3addPiS_S__param_0,
	.param .u64 .ptr .align 1 _Z3addPiS_S__param_1,
	.param .u64 .ptr .align 1 _Z3addPiS_S__param_2
)
{
	.reg .b32 	%r<5>;
	.reg .b64 	%rd<11>;

	ld.param.u64 	%rd1, [_Z3addPiS_S__param_0];
	ld.param.u64 	%rd2, [_Z3addPiS_S__param_1];
	ld.param.u64 	%rd3, [_Z3addPiS_S__param_2];
	cvta.to.global.u64 	%rd4, %rd3;
	cvta.to.global.u64 	%rd5, %rd2;
	cvta.to.global.u64 	%rd6, %rd1;
	mov.u32 	%r1, %ctaid.x;
	mul.wide.u32 	%rd7, %r1, 4;
	add.s64 	%rd8, %rd6, %rd7;
	ld.global.u32 	%r2, [%rd8];
	add.s64 	%rd9, %rd5, %rd7;
	ld.global.u32 	%r3, [%rd9];
	add.s32 	%r4, %r3, %r2;
	add.s64 	%rd10, %rd4, %rd7;
	st.global.u32 	[%rd10], %r4;
	ret;

}
	// .globl	_Z9addThreadPiS_S_
.visible .entry _Z9addThreadPiS_S_(
	.param .u64 .ptr .align 1 _Z9addThreadPiS_S__param_0,
	.param .u64 .ptr .align 1 _Z9addThreadPiS_S__param_1,
	.param .u64 .ptr .align 1 _Z9addThreadPiS_S__param_2
)
{
	.reg .b32 	%r<5>;
	.reg .b64 	%rd<11>;

	ld.param.u64 	%rd1, [_Z9addThreadPiS_S__param_0];
	ld.param.u64 	%rd2, [_Z9addThreadPiS_S__param_1];
	ld.param.u64 	%rd3, [_Z9addThreadPiS_S__param_2];
	cvta.to.global.u64 	%rd4, %rd3;
	cvta.to.global.u64 	%rd5, %rd2;
	cvta.to.global.u64 	%rd6, %rd1;
	mov.u32 	%r1, %tid.x;
	mul.wide.u32 	%rd7, %r1, 4;
	add.s64 	%rd8, %rd6, %rd7;
	ld.global.u32 	%r2, [%rd8];
	add.s64 	%rd9, %rd5, %rd7;
	ld.global.u32 	%r3, [%rd9];
	add.s32 	%r4, %r3, %r2;
	add.s64 	%rd10, %rd4, %rd7;
	st.global.u32 	[%rd10], %r4;
	ret;

}


// ===== COMPILED SASS (sm_100) =====

	.target	sm_100

	.elftype	@"ET_EXEC"


//--------------------- .note.nv.tkinfo           --------------------------
	.section	.note.nv.tkinfo,"",@"SHT_NOTE"
	.sectionflags	@"SHF_NOTE_NV_TKINFO"
	.tkinfo
        /*0018*/ 	.word	0x00000002
        /*0030*/ 	.string	""
        /*0030*/ 	.string	"ptxas"
        /*0030*/ 	.string	"Cuda compilation tools, release 13.0, V13.0.88"
        /*0030*/ 	.string	"Build cuda_13.0.r13.0/compiler.36424714_0"
        /*0030*/ 	.string	"-arch sm_100 -m 64 "



//--------------------- .note.nv.cuinfo           --------------------------
	.section	.note.nv.cuinfo,"",@"SHT_NOTE"
	.sectionflags	@"SHF_NOTE_NV_CUINFO"
        /*0018*/ 	.short	0x0002
        /*001a*/ 	.short	0x0064
        /*001c*/ 	.short	0x0082
	.zero		2


//--------------------- .nv.info                  --------------------------
	.section	.nv.info,"",@"SHT_CUDA_INFO"
	.align	4


	//----- nvinfo : EIATTR_REGCOUNT
	.align		4
        /*0000*/ 	.byte	0x04, 0x2f
        /*0002*/ 	.short	(.L_1 - .L_0)
	.align		4
.L_0:
        /*0004*/ 	.word	index@(_Z3addPiS_S_)
        /*0008*/ 	.word	0x0000000c


	//----- nvinfo : EIATTR_FRAME_SIZE
	.align		4
.L_1:
        /*000c*/ 	.byte	0x04, 0x11
        /*000e*/ 	.short	(.L_3 - .L_2)
	.align		4
.L_2:
        /*0010*/ 	.word	index@(_Z3addPiS_S_)
        /*0014*/ 	.word	0x00000000


	//----- nvinfo : EIATTR_REGCOUNT
	.align		4
.L_3:
        /*0018*/ 	.byte	0x04, 0x2f
        /*001a*/ 	.short	(.L_5 - .L_4)
	.align		4
.L_4:
        /*001c*/ 	.word	index@(_Z9addThreadPiS_S_)
        /*0020*/ 	.word	0x0000000c


	//----- nvinfo : EIATTR_FRAME_SIZE
	.align		4
.L_5:
        /*0024*/ 	.byte	0x04, 0x11
        /*0026*/ 	.short	(.L_7 - .L_6)
	.align		4
.L_6:
        /*0028*/ 	.word	index@(_Z9addThreadPiS_S_)
        /*002c*/ 	.word	0x00000000


	//----- nvinfo : EIATTR_MIN_STACK_SIZE
	.align		4
.L_7:
        /*0030*/ 	.byte	0x04, 0x12
        /*0032*/ 	.short	(.L_9 - .L_8)
	.align		4
.L_8:
        /*0034*/ 	.word	index@(_Z9addThreadPiS_S_)
        /*0038*/ 	.word	0x00000000


	//----- nvinfo : EIATTR_MIN_STACK_SIZE
	.align		4
.L_9:
        /*003c*/ 	.byte	0x04, 0x12
        /*003e*/ 	.short	(.L_11 - .L_10)
	.align		4
.L_10:
        /*0040*/ 	.word	index@(_Z3addPiS_S_)
        /*0044*/ 	.word	0x00000000
.L_11:


//--------------------- .nv.compat                --------------------------
	.section	.nv.compat,"",@"SHT_CUDA_COMPAT_INFO"
	.align	4
        /*0000*/ 	.byte	0x02, 0x09, 0x00, 0x00, 0x02, 0x02, 0x01, 0x00, 0x02, 0x05, 0x05, 0x00, 0x03, 0x07, 0x01, 0x01
        /*0010*/ 	.byte	0x02, 0x03, 0x00, 0x00, 0x02, 0x06, 0x01, 0x00, 0x04, 0x0b, 0x08, 0x00, 0x09, 0x00, 0x00, 0x00
        /*0020*/ 	.byte	0x00, 0x00, 0x00, 0x00


//--------------------- .nv.info._Z9addThreadPiS_S_ --------------------------
	.section	.nv.info._Z9addThreadPiS_S_,"",@"SHT_CUDA_INFO"
	.sectionflags	@""
	.align	4


	//----- nvinfo : EIATTR_CUDA_API_VERSION
	.align		4
        /*0000*/ 	.byte	0x04, 0x37
        /*0002*/ 	.short	(.L_13 - .L_12)
.L_12:
        /*0004*/ 	.word	0x00000082


	//----- nvinfo : EIATTR_KPARAM_INFO
	.align		4
.L_13:
        /*0008*/ 	.byte	0x04, 0x17
        /*000a*/ 	.short	(.L_15 - .L_14)
.L_14:
        /*000c*/ 	.word	0x00000000
        /*0010*/ 	.short	0x0002
        /*0012*/ 	.short	0x0010
        /*0014*/ 	.byte	0x00, 0xf5, 0x21, 0x00


	//----- nvinfo : EIATTR_KPARAM_INFO
	.align		4
.L_15:
        /*0018*/ 	.byte	0x04, 0x17
        /*001a*/ 	.short	(.L_17 - .L_16)
.L_16:
        /*001c*/ 	.word	0x00000000
        /*0020*/ 	.short	0x0001
        /*0022*/ 	.short	0x0008
        /*0024*/ 	.byte	0x00, 0xf5, 0x21, 0x00


	//----- nvinfo : EIATTR_KPARAM_INFO
	.align		4
.L_17:
        /*0028*/ 	.byte	0x04, 0x17
        /*002a*/ 	.short	(.L_19 - .L_18)
.L_18:
        /*002c*/ 	.word	0x00000000
        /*0030*/ 	.short	0x0000
        /*0032*/ 	.short	0x0000
        /*0034*/ 	.byte	0x00, 0xf5, 0x21, 0x00


	//----- nvinfo : EIATTR_SPARSE_MMA_MASK
	.align		4
.L_19:
        /*0038*/ 	.byte	0x03, 0x50
        /*003a*/ 	.short	0x0000


	//----- nvinfo : EIATTR_MAXREG_COUNT
	.align		4
        /*003c*/ 	.byte	0x03, 0x1b
        /*003e*/ 	.short	0x00ff


	//----- nvinfo : EIATTR_MERCURY_ISA_VERSION
	.align		4
        /*0040*/ 	.byte	0x03, 0x5f
        /*0042*/ 	.short	0x0101


	//----- nvinfo : EIATTR_VRC_CTA_INIT_COUNT
	.align		4
        /*0044*/ 	.byte	0x02, 0x4a
	.zero		1
	.zero		1


	//----- nvinfo : EIATTR_EXIT_INSTR_OFFSETS
	.align		4
        /*0048*/ 	.byte	0x04, 0x1c
        /*004a*/ 	.short	(.L_21 - .L_20)


	//   ....[0]....
.L_20:
        /*004c*/ 	.word	0x000000d0


	//----- nvinfo : EIATTR_CBANK_PARAM_SIZE
	.align		4
.L_21:
        /*0050*/ 	.byte	0x03, 0x19
        /*0052*/ 	.short	0x0018


	//----- nvinfo : EIATTR_PARAM_CBANK
	.align		4
        /*0054*/ 	.byte	0x04, 0x0a
        /*0056*/ 	.short	(.L_23 - .L_22)
	.align		4
.L_22:
        /*0058*/ 	.word	index@(.nv.constant0._Z9addThreadPiS_S_)
        /*005c*/ 	.short	0x0380
        /*005e*/ 	.short	0x0018


	//----- nvinfo : EIATTR_SW_WAR
	.align		4
.L_23:
        /*0060*/ 	.byte	0x04, 0x36
        /*0062*/ 	.short	(.L_25 - .L_24)
.L_24:
        /*0064*/ 	.word	0x00000008
.L_25:


//--------------------- .nv.info._Z3addPiS_S_     --------------------------
	.section	.nv.info._Z3addPiS_S_,"",@"SHT_CUDA_INFO"
	.sectionflags	@""
	.align	4


	//----- nvinfo : EIATTR_CUDA_API_VERSION
	.align		4
        /*0000*/ 	.byte	0x04, 0x37
        /*0002*/ 	.short	(.L_27 - .L_26)
.L_26:
        /*0004*/ 	.word	0x00000082


	//----- nvinfo : EIATTR_KPARAM_INFO
	.align		4
.L_27:
        /*0008*/ 	.byte	0x04, 0x17
        /*000a*/ 	.short	(.L_29 - .L_28)
.L_28:
        /*000c*/ 	.word	0x00000000
        /*0010*/ 	.short	0x0002
        /*0012*/ 	.short	0x0010
        /*0014*/ 	.byte	0x00, 0xf5, 0x21, 0x00


	//----- nvinfo : EIATTR_KPARAM_INFO
	.align		4
.L_29:
        /*0018*/ 	.byte	0x04, 0x17
        /*001a*/ 	.short	(.L_31 - .L_30)
.L_30:
        /*001c*/ 	.word	0x00000000
        /*0020*/ 	.short	0x0001
        /*0022*/ 	.short	0x0008
        /*0024*/ 	.byte	0x00, 0xf5, 0x21, 0x00


	//----- nvinfo : EIATTR_KPARAM_INFO
	.align		4
.L_31:
        /*0028*/ 	.byte	0x04, 0x17
        /*002a*/ 	.short	(.L_33 - .L_32)
.L_32:
        /*002c*/ 	.word	0x00000000
        /*0030*/ 	.short	0x0000
        /*0032*/ 	.short	0x0000
        /*0034*/ 	.byte	0x00, 0xf5, 0x21, 0x00


	//----- nvinfo : EIATTR_SPARSE_MMA_MASK
	.align		4
.L_33:
        /*0038*/ 	.byte	0x03, 0x50
        /*003a*/ 	.short	0x0000


	//----- nvinfo : EIATTR_MAXREG_COUNT
	.align		4
        /*003c*/ 	.byte	0x03, 0x1b
        /*003e*/ 	.short	0x00ff


	//----- nvinfo : EIATTR_MERCURY_ISA_VERSION
	.align		4
        /*0040*/ 	.byte	0x03, 0x5f
        /*0042*/ 	.short	0x0101


	//----- nvinfo : EIATTR_VRC_CTA_INIT_COUNT
	.align		4
        /*0044*/ 	.byte	0x02, 0x4a
	.zero		1
	.zero		1


	//----- nvinfo : EIATTR_EXIT_INSTR_OFFSETS
	.align		4
        /*0048*/ 	.byte	0x04, 0x1c
        /*004a*/ 	.short	(.L_35 - .L_34)


	//   ....[0]....
.L_34:
        /*004c*/ 	.word	0x000000d0


	//----- nvinfo : EIATTR_CBANK_PARAM_SIZE
	.align		4
.L_35:
        /*0050*/ 	.byte	0x03, 0x19
        /*0052*/ 	.short	0x0018


	//----- nvinfo : EIATTR_PARAM_CBANK
	.align		4
        /*0054*/ 	.byte	0x04, 0x0a
        /*0056*/ 	.short	(.L_37 - .L_36)
	.align		4
.L_36:
        /*0058*/ 	.word	index@(.nv.constant0._Z3addPiS_S_)
        /*005c*/ 	.short	0x0380
        /*005e*/ 	.short	0x0018


	//----- nvinfo : EIATTR_SW_WAR
	.align		4
.L_37:
        /*0060*/ 	.byte	0x04, 0x36
        /*0062*/ 	.short	(.L_39 - .L_38)
.L_38:
        /*0064*/ 	.word	0x00000008
.L_39:


//--------------------- .nv.callgraph             --------------------------
	.section	.nv.callgraph,"",@"SHT_CUDA_CALLGRAPH"
	.align	4
	.sectionentsize	8
	.align		4
        /*0000*/ 	.word	0x00000000
	.align		4
        /*0004*/ 	.word	0xffffffff
	.align		4
        /*0008*/ 	.word	0x00000000
	.align		4
        /*000c*/ 	.word	0xfffffffe
	.align		4
        /*0010*/ 	.word	0x00000000
	.align		4
        /*0014*/ 	.word	0xfffffffd
	.align		4
        /*0018*/ 	.word	0x00000000
	.align		4
        /*001c*/ 	.word	0xfffffffc


//--------------------- .text._Z9addThreadPiS_S_  --------------------------
	.section	.text._Z9addThreadPiS_S_,"ax",@progbits
	.align	128
        .global         _Z9addThreadPiS_S_
        .type           _Z9addThreadPiS_S_,@function
        .size           _Z9addThreadPiS_S_,(.L_x_2 - _Z9addThreadPiS_S_)
        .other          _Z9addThreadPiS_S_,@"STO_CUDA_ENTRY STV_DEFAULT"
_Z9addThreadPiS_S_:
.text._Z9addThreadPiS_S_:
[----:B------:R-:W-:Y:S01]  /*0000*/  LDC R1, c[0x0][0x37c] ;  /* 0x0000df00ff017b82 */ /* 0x000fe20000000800 */
[----:B------:R-:W0:Y:S07]  /*0010*/  S2R R9, SR_TID.X ;  /* 0x0000000000097919 */ /* 0x000e2e0000002100 */
[----:B------:R-:W0:Y:S01]  /*0020*/  LDC.64 R2, c[0x0][0x380] ;  /* 0x0000e000ff027b82 */ /* 0x000e220000000a00 */
[----:B------:R-:W1:Y:S07]  /*0030*/  LDCU.64 UR4, c[0x0][0x358] ;  /* 0x00006b00ff0477ac */ /* 0x000e6e0008000a00 */
[----:B------:R-:W2:Y:S08]  /*0040*/  LDC.64 R4, c[0x0][0x388] ;  /* 0x0000e200ff047b82 */ /* 0x000eb00000000a00 */
[----:B------:R-:W3:Y:S01]  /*0050*/  LDC.64 R6, c[0x0][0x390] ;  /* 0x0000e400ff067b82 */ /* 0x000ee20000000a00 */
[----:B0-----:R-:W-:-:S04]  /*0060*/  IMAD.WIDE.U32 R2, R9, 0x4, R2 ;  /* 0x0000000409027825 */ /* 0x001fc800078e0002 */
[C---:B--2---:R-:W-:Y:S02]  /*0070*/  IMAD.WIDE.U32 R4, R9.reuse, 0x4, R4 ;  /* 0x0000000409047825 */ /* 0x044fe400078e0004 */
[----:B-1----:R-:W2:Y:S04]  /*0080*/  LDG.E R2, desc[UR4][R2.64] ;  /* 0x0000000402027981 */ /* 0x002ea8000c1e1900 */
[----:B------:R-:W2:Y:S01]  /*0090*/  LDG.E R5, desc[UR4][R4.64] ;  /* 0x0000000404057981 */ /* 0x000ea2000c1e1900 */
[----:B---3--:R-:W-:Y:S01]  /*00a0*/  IMAD.WIDE.U32 R6, R9, 0x4, R6 ;  /* 0x0000000409067825 */ /* 0x008fe200078e0006 */
[----:B--2---:R-:W-:-:S05]  /*00b0*/  IADD3 R9, PT, PT, R2, R5, RZ ;  /* 0x0000000502097210 */ /* 0x004fca0007ffe0ff */
[----:B------:R-:W-:Y:S01]  /*00c0*/  STG.E desc[UR4][R6.64], R9 ;  /* 0x0000000906007986 */ /* 0x000fe2000c101904 */
[----:B------:R-:W-:Y:S05]  /*00d0*/  EXIT ;  /* 0x000000000000794d */ /* 0x000fea0003800000 */
.L_x_0:
[----:B------:R-:W-:-:S00]  /*00e0*/  BRA `(.L_x_0) ;  /* 0xfffffffc00fc7947 */ /* 0x000fc0000383ffff */
[----:B------:R-:W-:-:S00]  /*00f0*/  NOP ;  /* 0x0000000000007918 */ /* 0x000fc00000000000 */
        /* <DEDUP_REMOVED lines=8> */
.L_x_2:


//--------------------- .text._Z3addPiS_S_        --------------------------
	.section	.text._Z3addPiS_S_,"ax",@progbits
	.align	128
        .global         _Z3addPiS_S_
        .type           _Z3addPiS_S_,@function
        .size           _Z3addPiS_S_,(.L_x_3 - _Z3addPiS_S_)
        .other          _Z3addPiS_S_,@"STO_CUDA_ENTRY STV_DEFAULT"
_Z3addPiS_S_:
.text._Z3addPiS_S_:
[----:B------:R-:W-:Y:S01]  /*0000*/  LDC R1, c[0x0][0x37c] ;  /* 0x0000df00ff017b82 */ /* 0x000fe20000000800 */
[----:B------:R-:W0:Y:S07]  /*0010*/  S2R R9, SR_CTAID.X ;  /* 0x0000000000097919 */ /* 0x000e2e0000002500 */
        /* <DEDUP_REMOVED lines=12> */
.L_x_1:
        /* <DEDUP_REMOVED lines=10> */
.L_x_3:


//--------------------- .nv.shared.reserved.0     --------------------------
	.section	.nv.shared.reserved.0,"aw",@nobits
	.weak		__nv_reservedSMEM_offset_0_alias
	.size		__nv_reservedSMEM_offset_0_alias, 0, 64
	.other		__nv_reservedSMEM_offset_0_alias,@"STO_CUDA_RESERVED_SHARED STV_DEFAULT"
__nv_reservedSMEM_offset_0_alias:
	.zero		0
	.zero		64


//--------------------- .nv.constant0._Z9addThreadPiS_S_ --------------------------
	.section	.nv.constant0._Z9addThreadPiS_S_,"a",@progbits
	.sectionflags	@""
	.align	4
.nv.constant0._Z9addThreadPiS_S_:
	.zero		920


//--------------------- .nv.constant0._Z3addPiS_S_ --------------------------
	.section	.nv.constant0._Z3addPiS_S_,"a",@progbits
	.sectionflags	@""
	.align	4
.nv.constant0._Z3addPiS_S_:
	.zero		920


//--------------------- SYMBOLS --------------------------

	.type		.nv.reservedSmem.offset0,@object
	.size		.nv.reservedSmem.offset0,0x4
